//
// Generated by NVIDIA NVVM Compiler
//
// Compiler Build ID: CL-36424714
// Cuda compilation tools, release 13.0, V13.0.88
// Based on NVVM 20.0.0
//

.version 9.0
.target sm_100
.address_size 64

	// .globl	_Z8myKernelv
.extern .func  (.param .b32 func_retval0) vprintf
(
	.param .b64 vprintf_param_0,
	.param .b64 vprintf_param_1
)
;
.global .align 1 .b8 $str[27] = {72, 101, 108, 108, 111, 32, 102, 114, 111, 109, 32, 71, 80, 85, 32, 116, 104, 114, 101, 97, 100, 32, 37, 100, 33, 10};

.visible .entry _Z8myKernelv()
{
	.local .align 8 .b8 	__local_depot0[8];
	.reg .b64 	%SP;
	.reg .b64 	%SPL;
	.reg .b32 	%r<4>;
	.reg .b64 	%rd<5>;

	mov.u64 	%SPL, __local_depot0;
	cvta.local.u64 	%SP, %SPL;
	add.u64 	%rd1, %SP, 0;
	add.u64 	%rd2, %SPL, 0;
	mov.u32 	%r1, %tid.x;
	st.local.u32 	[%rd2], %r1;
	mov.u64 	%rd3, $str;
	cvta.global.u64 	%rd4, %rd3;
	{ // callseq 0, 0
	.param .b64 param0;
	st.param.b64 	[param0], %rd4;
	.param .b64 param1;
	st.param.b64 	[param1], %rd1;
	.param .b32 retval0;
	call.uni (retval0), 
	vprintf, 
	(
	param0, 
	param1
	);
	ld.param.b32 	%r2, [retval0];
	} // callseq 0
	ret;

}


// ===== COMPILED SASS (sm_100) =====

	.target	sm_100

	.elftype	@"ET_EXEC"


//--------------------- .note.nv.tkinfo           --------------------------
	.section	.note.nv.tkinfo,"",@"SHT_NOTE"
	.sectionflags	@"SHF_NOTE_NV_TKINFO"
	.tkinfo
        /*0018*/ 	.word	0x00000002
        /*0030*/ 	.string	""
        /*0030*/ 	.string	"ptxas"
        /*0030*/ 	.string	"Cuda compilation tools, release 13.0, V13.0.88"
        /*0030*/ 	.string	"Build cuda_13.0.r13.0/compiler.36424714_0"
        /*0030*/ 	.string	"-arch sm_100 -m 64 "



//--------------------- .note.nv.cuinfo           --------------------------
	.section	.note.nv.cuinfo,"",@"SHT_NOTE"
	.sectionflags	@"SHF_NOTE_NV_CUINFO"
        /*0018*/ 	.short	0x0002
        /*001a*/ 	.short	0x0064
        /*001c*/ 	.short	0x0082
	.zero		2


//--------------------- .nv.info                  --------------------------
	.section	.nv.info,"",@"SHT_CUDA_INFO"
	.align	4


	//----- nvinfo : EIATTR_REGCOUNT
	.align		4
        /*0000*/ 	.byte	0x04, 0x2f
        /*0002*/ 	.short	(.L_2 - .L_1)
	.align		4
.L_1:
        /*0004*/ 	.word	index@(_Z8myKernelv)
        /*0008*/ 	.word	0x00000018


	//----- nvinfo : EIATTR_FRAME_SIZE
	.align		4
.L_2:
        /*000c*/ 	.byte	0x04, 0x11
        /*000e*/ 	.short	(.L_4 - .L_3)
	.align		4
.L_3:
        /*0010*/ 	.word	index@(_Z8myKernelv)
        /*0014*/ 	.word	0x00000008


	//----- nvinfo : EIATTR_MIN_STACK_SIZE
	.align		4
.L_4:
        /*0018*/ 	.byte	0x04, 0x12
        /*001a*/ 	.short	(.L_6 - .L_5)
	.align		4
.L_5:
        /*001c*/ 	.word	index@(_Z8myKernelv)
        /*0020*/ 	.word	0x00000008
.L_6:


//--------------------- .nv.compat                --------------------------
	.section	.nv.compat,"",@"SHT_CUDA_COMPAT_INFO"
	.align	4
        /*0000*/ 	.byte	0x02, 0x09, 0x00, 0x00, 0x02, 0x02, 0x01, 0x00, 0x02, 0x05, 0x05, 0x00, 0x03, 0x07, 0x01, 0x01
        /*0010*/ 	.byte	0x02, 0x03, 0x00, 0x00, 0x02, 0x06, 0x01, 0x00, 0x04, 0x0b, 0x08, 0x00, 0x09, 0x00, 0x00, 0x00
        /*0020*/ 	.byte	0x00, 0x00, 0x00, 0x00


//--------------------- .nv.info._Z8myKernelv     --------------------------
	.section	.nv.info._Z8myKernelv,"",@"SHT_CUDA_INFO"
	.sectionflags	@""
	.align	4


	//----- nvinfo : EIATTR_CUDA_API_VERSION
	.align		4
        /*0000*/ 	.byte	0x04, 0x37
        /*0002*/ 	.short	(.L_8 - .L_7)
.L_7:
        /*0004*/ 	.word	0x00000082


	//----- nvinfo : EIATTR_SPARSE_MMA_MASK
	.align		4
.L_8:
        /*0008*/ 	.byte	0x03, 0x50
        /*000a*/ 	.short	0x0000


	//----- nvinfo : EIATTR_MAXREG_COUNT
	.align		4
        /*000c*/ 	.byte	0x03, 0x1b
        /*000e*/ 	.short	0x00ff


	//----- nvinfo : EIATTR_EXTERNS
	.align		4
        /*0010*/ 	.byte	0x04, 0x0f
        /*0012*/ 	.short	(.L_10 - .L_9)


	//   ....[0]....
	.align		4
.L_9:
        /*0014*/ 	.word	index@(vprintf)


	//----- nvinfo : EIATTR_MERCURY_ISA_VERSION
	.align		4
.L_10:
        /*0018*/ 	.byte	0x03, 0x5f
        /*001a*/ 	.short	0x0101


	//----- nvinfo : EIATTR_VRC_CTA_INIT_COUNT
	.align		4
        /*001c*/ 	.byte	0x02, 0x4a
	.zero		1
	.zero		1


	//----- nvinfo : EIATTR_SYSCALL_OFFSETS
	.align		4
        /*0020*/ 	.byte	0x04, 0x46
        /*0022*/ 	.short	(.L_12 - .L_11)


	//   ....[0]....
.L_11:
        /*0024*/ 	.word	0x000000e0


	//----- nvinfo : EIATTR_EXIT_INSTR_OFFSETS
	.align		4
.L_12:
        /*0028*/ 	.byte	0x04, 0x1c
        /*002a*/ 	.short	(.L_14 - .L_13)


	//   ....[0]....
.L_13:
        /*002c*/ 	.word	0x000000f0


	//----- nvinfo : EIATTR_SW_WAR
	.align		4
.L_14:
        /*0030*/ 	.byte	0x04, 0x36
        /*0032*/ 	.short	(.L_16 - .L_15)
.L_15:
        /*0034*/ 	.word	0x00000008
.L_16:


//--------------------- .nv.callgraph             --------------------------
	.section	.nv.callgraph,"",@"SHT_CUDA_CALLGRAPH"
	.align	4
	.sectionentsize	8
	.align		4
        /*0000*/ 	.word	0x00000000
	.align		4
        /*0004*/ 	.word	0xffffffff
	.align		4
        /*0008*/ 	.word	index@(_Z8myKernelv)
	.align		4
        /*000c*/ 	.word	index@(vprintf)
	.align		4
        /*0010*/ 	.word	0x00000000
	.align		4
        /*0014*/ 	.word	0xfffffffe
	.align		4
        /*0018*/ 	.word	0x00000000
	.align		4
        /*001c*/ 	.word	0xfffffffd
	.align		4
        /*0020*/ 	.word	0x00000000
	.align		4
        /*0024*/ 	.word	0xfffffffc


//--------------------- .nv.constant4             --------------------------
	.section	.nv.constant4,"a",@progbits
	.align	8
	.align		8
.nv.constant4:
        /*0000*/ 	.dword	vprintf
	.align		8
        /*0008*/ 	.dword	$str


//--------------------- .text._Z8myKernelv        --------------------------
	.section	.text._Z8myKernelv,"ax",@progbits
	.align	128
        .global         _Z8myKernelv
        .type           _Z8myKernelv,@function
        .size           _Z8myKernelv,(.L_x_2 - _Z8myKernelv)
        .other          _Z8myKernelv,@"STO_CUDA_ENTRY STV_DEFAULT"
_Z8myKernelv:
.text._Z8myKernelv:
[----:B------:R-:W0:Y:S01]  /*0000*/  LDC R1, c[0x0][0x37c] ;  /* 0x0000df00ff017b82 */ /* 0x000e220000000800 */
[----:B------:R-:W1:Y:S01]  /*0010*/  S2R R8, SR_TID.X ;  /* 0x0000000000087919 */ /* 0x000e620000002100 */
[----:B0-----:R-:W-:Y:S01]  /*0020*/  VIADD R1, R1, 0xfffffff8 ;  /* 0xfffffff801017836 */ /* 0x001fe20000000000 */
[----:B------:R-:W-:Y:S01]  /*0030*/  MOV R0, 0x0 ;  /* 0x0000000000007802 */ /* 0x000fe20000000f00 */
[----:B------:R-:W0:Y:S04]  /*0040*/  LDCU UR4, c[0x0][0x2f8] ;  /* 0x00005f00ff0477ac */ /* 0x000e280008000800 */
[----:B------:R2:W3:Y:S01]  /*0050*/  LDC.64 R2, c[0x4][R0] ;  /* 0x0100000000027b82 */ /* 0x0004e20000000a00 */
[----:B------:R-:W4:Y:S01]  /*0060*/  LDCU.64 UR6, c[0x4][0x8] ;  /* 0x01000100ff0677ac */ /* 0x000f220008000a00 */
[----:B------:R-:W5:Y:S01]  /*0070*/  LDCU UR5, c[0x0][0x2fc] ;  /* 0x00005f80ff0577ac */ /* 0x000f620008000800 */
[----:B0-----:R-:W-:Y:S01]  /*0080*/  IADD3 R6, P0, PT, R1, UR4, RZ ;  /* 0x0000000401067c10 */ /* 0x001fe2000ff1e0ff */
[----:B----4-:R-:W-:Y:S01]  /*0090*/  IMAD.U32 R4, RZ, RZ, UR6 ;  /* 0x00000006ff047e24 */ /* 0x010fe2000f8e00ff */
[----:B------:R-:W-:-:S03]  /*00a0*/  MOV R5, UR7 ;  /* 0x0000000700057c02 */ /* 0x000fc60008000f00 */
[----:B-----5:R-:W-:Y:S01]  /*00b0*/  IMAD.X R7, RZ, RZ, UR5, P0 ;  /* 0x00000005ff077e24 */ /* 0x020fe200080e06ff */
[----:B-1----:R2:W-:Y:S07]  /*00c0*/  STL [R1], R8 ;  /* 0x0000000801007387 */ /* 0x0025ee0000100800 */
[----:B------:R-:W-:-:S07]  /*00d0*/  LEPC R20, `(.L_x_0) ;  /* 0x000000001014794e */ /* 0x000fce0000000000 */
[----:B--23--:R-:W-:Y:S05]  /*00e0*/  CALL.ABS.NOINC R2 ;  /* 0x0000000002007343 */ /* 0x00cfea0003c00000 */
.L_x_0:
[----:B------:R-:W-:Y:S05]  /*00f0*/  EXIT ;  /* 0x000000000000794d */ /* 0x000fea0003800000 */
.L_x_1:
[----:B------:R-:W-:-:S00]  /*0100*/  BRA `(.L_x_1) ;  /* 0xfffffffc00fc7947 */ /* 0x000fc0000383ffff */
[----:B------:R-:W-:-:S00]  /*0110*/  NOP ;  /* 0x0000000000007918 */ /* 0x000fc00000000000 */
        /* <DEDUP_REMOVED lines=14> */
.L_x_2:


//--------------------- .nv.global.init           --------------------------
	.section	.nv.global.init,"aw",@progbits
.nv.global.init:
	.type		$str,@object
	.size		$str,(.L_0 - $str)
$str:
        /*0000*/ 	.byte	0x48, 0x65, 0x6c, 0x6c, 0x6f, 0x20, 0x66, 0x72, 0x6f, 0x6d, 0x20, 0x47, 0x50, 0x55, 0x20, 0x74
        /*0010*/ 	.byte	0x68, 0x72, 0x65, 0x61, 0x64, 0x20, 0x25, 0x64, 0x21, 0x0a, 0x00
.L_0:


//--------------------- .nv.shared.reserved.0     --------------------------
	.section	.nv.shared.reserved.0,"aw",@nobits
	.weak		__nv_reservedSMEM_offset_0_alias
	.size		__nv_reservedSMEM_offset_0_alias, 0, 64
	.other		__nv_reservedSMEM_offset_0_alias,@"STO_CUDA_RESERVED_SHARED STV_DEFAULT"
__nv_reservedSMEM_offset_0_alias:
	.zero		0
	.zero		64


//--------------------- .nv.constant0._Z8myKernelv --------------------------
	.section	.nv.constant0._Z8myKernelv,"a",@progbits
	.sectionflags	@""
	.align	4
.nv.constant0._Z8myKernelv:
	.zero		896


//--------------------- SYMBOLS --------------------------

	.type		.nv.reservedSmem.offset0,@object
	.size		.nv.reservedSmem.offset0,0x4
	.type		vprintf,@function
